//
// Generated by NVIDIA NVVM Compiler
//
// Compiler Build ID: CL-36424714
// Cuda compilation tools, release 13.0, V13.0.88
// Based on NVVM 20.0.0
//

.version 9.0
.target sm_100
.address_size 64

	// .globl	_Z6kerneliPiPm

.visible .entry _Z6kerneliPiPm(
	.param .u32 _Z6kerneliPiPm_param_0,
	.param .u64 .ptr .align 1 _Z6kerneliPiPm_param_1,
	.param .u64 .ptr .align 1 _Z6kerneliPiPm_param_2
)
{
	.reg .pred 	%p<4>;
	.reg .b32 	%r<19>;
	.reg .b64 	%rd<19>;

	ld.param.u32 	%r9, [_Z6kerneliPiPm_param_0];
	ld.param.u64 	%rd8, [_Z6kerneliPiPm_param_1];
	ld.param.u64 	%rd9, [_Z6kerneliPiPm_param_2];
	// begin inline asm
	mov.u32 %r10, %smid;
	// end inline asm
	setp.ne.s32 	%p1, %r10, %r9;
	@%p1 bra 	$L__BB0_6;
	mov.b32 	%r15, 0;
	mov.u64 	%rd16, %rd8;
	mov.u32 	%r18, %r15;
$L__BB0_2:
	.pragma "nounroll";
	// begin inline asm
	ld.global.cg.u32 %r12, [%rd16];
	// end inline asm
	add.s32 	%r18, %r12, %r18;
	add.s32 	%r15, %r15, 1;
	add.s64 	%rd16, %rd16, 4;
	setp.ne.s32 	%p2, %r15, 1048576;
	@%p2 bra 	$L__BB0_2;
	bar.sync 	0;
	cvta.to.global.u64 	%rd18, %rd9;
	mov.b32 	%r17, 0;
	mov.u64 	%rd17, %rd8;
$L__BB0_4:
	.pragma "nounroll";
	// begin inline asm
	mov.u64 	%rd11, %clock64;
	// end inline asm
	// begin inline asm
	ld.global.cg.u32 %r14, [%rd17];
	// end inline asm
	add.s32 	%r18, %r14, %r18;
	// begin inline asm
	mov.u64 	%rd13, %clock64;
	// end inline asm
	sub.s64 	%rd14, %rd13, %rd11;
	st.global.u64 	[%rd18], %rd14;
	add.s32 	%r17, %r17, 1;
	add.s64 	%rd18, %rd18, 8;
	add.s64 	%rd17, %rd17, 4;
	setp.ne.s32 	%p3, %r17, 1048576;
	@%p3 bra 	$L__BB0_4;
	cvta.to.global.u64 	%rd15, %rd8;
	st.global.u32 	[%rd15+4], %r18;
	st.global.u32 	[%rd15], %r9;
$L__BB0_6:
	ret;

}


// ===== COMPILED SASS (sm_100) =====

	.target	sm_100

	.elftype	@"ET_EXEC"


//--------------------- .note.nv.tkinfo           --------------------------
	.section	.note.nv.tkinfo,"",@"SHT_NOTE"
	.sectionflags	@"SHF_NOTE_NV_TKINFO"
	.tkinfo
        /*0018*/ 	.word	0x00000002
        /*0030*/ 	.string	""
        /*0030*/ 	.string	"ptxas"
        /*0030*/ 	.string	"Cuda compilation tools, release 13.0, V13.0.88"
        /*0030*/ 	.string	"Build cuda_13.0.r13.0/compiler.36424714_0"
        /*0030*/ 	.string	"-arch sm_100 -m 64 "



//--------------------- .note.nv.cuinfo           --------------------------
	.section	.note.nv.cuinfo,"",@"SHT_NOTE"
	.sectionflags	@"SHF_NOTE_NV_CUINFO"
        /*0018*/ 	.short	0x0002
        /*001a*/ 	.short	0x0064
        /*001c*/ 	.short	0x0082
	.zero		2


//--------------------- .nv.info                  --------------------------
	.section	.nv.info,"",@"SHT_CUDA_INFO"
	.align	4


	//----- nvinfo : EIATTR_REGCOUNT
	.align		4
        /*0000*/ 	.byte	0x04, 0x2f
        /*0002*/ 	.short	(.L_1 - .L_0)
	.align		4
.L_0:
        /*0004*/ 	.word	index@(_Z6kerneliPiPm)
        /*0008*/ 	.word	0x0000000e


	//----- nvinfo : EIATTR_FRAME_SIZE
	.align		4
.L_1:
        /*000c*/ 	.byte	0x04, 0x11
        /*000e*/ 	.short	(.L_3 - .L_2)
	.align		4
.L_2:
        /*0010*/ 	.word	index@(_Z6kerneliPiPm)
        /*0014*/ 	.word	0x00000000


	//----- nvinfo : EIATTR_MIN_STACK_SIZE
	.align		4
.L_3:
        /*0018*/ 	.byte	0x04, 0x12
        /*001a*/ 	.short	(.L_5 - .L_4)
	.align		4
.L_4:
        /*001c*/ 	.word	index@(_Z6kerneliPiPm)
        /*0020*/ 	.word	0x00000000
.L_5:


//--------------------- .nv.compat                --------------------------
	.section	.nv.compat,"",@"SHT_CUDA_COMPAT_INFO"
	.align	4
        /*0000*/ 	.byte	0x02, 0x09, 0x00, 0x00, 0x02, 0x02, 0x01, 0x00, 0x02, 0x05, 0x05, 0x00, 0x03, 0x07, 0x01, 0x01
        /*0010*/ 	.byte	0x02, 0x03, 0x00, 0x00, 0x02, 0x06, 0x01, 0x00, 0x04, 0x0b, 0x08, 0x00, 0x09, 0x00, 0x00, 0x00
        /*0020*/ 	.byte	0x00, 0x00, 0x00, 0x00


//--------------------- .nv.info._Z6kerneliPiPm   --------------------------
	.section	.nv.info._Z6kerneliPiPm,"",@"SHT_CUDA_INFO"
	.sectionflags	@""
	.align	4


	//----- nvinfo : EIATTR_CUDA_API_VERSION
	.align		4
        /*0000*/ 	.byte	0x04, 0x37
        /*0002*/ 	.short	(.L_7 - .L_6)
.L_6:
        /*0004*/ 	.word	0x00000082


	//----- nvinfo : EIATTR_KPARAM_INFO
	.align		4
.L_7:
        /*0008*/ 	.byte	0x04, 0x17
        /*000a*/ 	.short	(.L_9 - .L_8)
.L_8:
        /*000c*/ 	.word	0x00000000
        /*0010*/ 	.short	0x0002
        /*0012*/ 	.short	0x0010
        /*0014*/ 	.byte	0x00, 0xf5, 0x21, 0x00


	//----- nvinfo : EIATTR_KPARAM_INFO
	.align		4
.L_9:
        /*0018*/ 	.byte	0x04, 0x17
        /*001a*/ 	.short	(.L_11 - .L_10)
.L_10:
        /*001c*/ 	.word	0x00000000
        /*0020*/ 	.short	0x0001
        /*0022*/ 	.short	0x0008
        /*0024*/ 	.byte	0x00, 0xf5, 0x21, 0x00


	//----- nvinfo : EIATTR_KPARAM_INFO
	.align		4
.L_11:
        /*0028*/ 	.byte	0x04, 0x17
        /*002a*/ 	.short	(.L_13 - .L_12)
.L_12:
        /*002c*/ 	.word	0x00000000
        /*0030*/ 	.short	0x0000
        /*0032*/ 	.short	0x0000
        /*0034*/ 	.byte	0x00, 0xf0, 0x11, 0x00


	//----- nvinfo : EIATTR_SPARSE_MMA_MASK
	.align		4
.L_13:
        /*0038*/ 	.byte	0x03, 0x50
        /*003a*/ 	.short	0x0000


	//----- nvinfo : EIATTR_MAXREG_COUNT
	.align		4
        /*003c*/ 	.byte	0x03, 0x1b
        /*003e*/ 	.short	0x00ff


	//----- nvinfo : EIATTR_NUM_BARRIERS
	.align		4
        /*0040*/ 	.byte	0x02, 0x4c
        /*0042*/ 	.byte	0x01
	.zero		1


	//----- nvinfo : EIATTR_MERCURY_ISA_VERSION
	.align		4
        /*0044*/ 	.byte	0x03, 0x5f
        /*0046*/ 	.short	0x0101


	//----- nvinfo : EIATTR_VRC_CTA_INIT_COUNT
	.align		4
        /*0048*/ 	.byte	0x02, 0x4a
	.zero		1
	.zero		1


	//----- nvinfo : EIATTR_EXIT_INSTR_OFFSETS
	.align		4
        /*004c*/ 	.byte	0x04, 0x1c
        /*004e*/ 	.short	(.L_15 - .L_14)


	//   ....[0]....
.L_14:
        /*0050*/ 	.word	0x00000040


	//   ....[1]....
        /*0054*/ 	.word	0x000002e0


	//----- nvinfo : EIATTR_CBANK_PARAM_SIZE
	.align		4
.L_15:
        /*0058*/ 	.byte	0x03, 0x19
        /*005a*/ 	.short	0x0018


	//----- nvinfo : EIATTR_PARAM_CBANK
	.align		4
        /*005c*/ 	.byte	0x04, 0x0a
        /*005e*/ 	.short	(.L_17 - .L_16)
	.align		4
.L_16:
        /*0060*/ 	.word	index@(.nv.constant0._Z6kerneliPiPm)
        /*0064*/ 	.short	0x0380
        /*0066*/ 	.short	0x0018


	//----- nvinfo : EIATTR_SW_WAR
	.align		4
.L_17:
        /*0068*/ 	.byte	0x04, 0x36
        /*006a*/ 	.short	(.L_19 - .L_18)
.L_18:
        /*006c*/ 	.word	0x00000008
.L_19:


//--------------------- .nv.callgraph             --------------------------
	.section	.nv.callgraph,"",@"SHT_CUDA_CALLGRAPH"
	.align	4
	.sectionentsize	8
	.align		4
        /*0000*/ 	.word	0x00000000
	.align		4
        /*0004*/ 	.word	0xffffffff
	.align		4
        /*0008*/ 	.word	0x00000000
	.align		4
        /*000c*/ 	.word	0xfffffffe
	.align		4
        /*0010*/ 	.word	0x00000000
	.align		4
        /*0014*/ 	.word	0xfffffffd
	.align		4
        /*0018*/ 	.word	0x00000000
	.align		4
        /*001c*/ 	.word	0xfffffffc


//--------------------- .text._Z6kerneliPiPm      --------------------------
	.section	.text._Z6kerneliPiPm,"ax",@progbits
	.align	128
        .global         _Z6kerneliPiPm
        .type           _Z6kerneliPiPm,@function
        .size           _Z6kerneliPiPm,(.L_x_3 - _Z6kerneliPiPm)
        .other          _Z6kerneliPiPm,@"STO_CUDA_ENTRY STV_DEFAULT"
_Z6kerneliPiPm:
.text._Z6kerneliPiPm:
[----:B------:R-:W-:Y:S08]  /*0000*/  LDC R1, c[0x0][0x37c] ;  /* 0x0000df00ff017b82 */ /* 0x000ff00000000800 */
[----:B------:R-:W0:Y:S08]  /*0010*/  S2UR UR4, SR_VIRTUALSMID ;  /* 0x00000000000479c3 */ /* 0x000e300000004300 */
[----:B------:R-:W0:Y:S02]  /*0020*/  LDC R11, c[0x0][0x380] ;  /* 0x0000e000ff0b7b82 */ /* 0x000e240000000800 */
[----:B0-----:R-:W-:-:S13]  /*0030*/  ISETP.NE.AND P0, PT, R11, UR4, PT ;  /* 0x000000040b007c0c */ /* 0x001fda000bf05270 */
[----:B------:R-:W-:Y:S05]  /*0040*/  @P0 EXIT ;  /* 0x000000000000094d */ /* 0x000fea0003800000 */
[----:B------:R-:W0:Y:S01]  /*0050*/  LDCU.64 UR8, c[0x0][0x388] ;  /* 0x00007100ff0877ac */ /* 0x000e220008000a00 */
[----:B------:R-:W-:Y:S01]  /*0060*/  IMAD.MOV.U32 R9, RZ, RZ, RZ ;  /* 0x000000ffff097224 */ /* 0x000fe200078e00ff */
[----:B------:R-:W1:Y:S01]  /*0070*/  LDCU.64 UR10, c[0x0][0x358] ;  /* 0x00006b00ff0a77ac */ /* 0x000e620008000a00 */
[----:B------:R-:W-:Y:S01]  /*0080*/  UMOV UR4, URZ ;  /* 0x000000ff00047c82 */ /* 0x000fe20008000000 */
[----:B0-----:R-:W-:Y:S01]  /*0090*/  UMOV UR5, UR8 ;  /* 0x0000000800057c82 */ /* 0x001fe20008000000 */
[----:B------:R-:W-:-:S05]  /*00a0*/  UMOV UR6, UR9 ;  /* 0x0000000900067c82 */ /* 0x000fca0008000000 */
.L_x_0:
[----:B------:R-:W-:Y:S01]  /*00b0*/  IMAD.U32 R2, RZ, RZ, UR5 ;  /* 0x00000005ff027e24 */ /* 0x000fe2000f8e00ff */
[----:B------:R-:W-:-:S05]  /*00c0*/  MOV R3, UR6 ;  /* 0x0000000600037c02 */ /* 0x000fca0008000f00 */
[----:B-1----:R-:W2:Y:S01]  /*00d0*/  LDG.E.STRONG.GPU R2, desc[UR10][R2.64] ;  /* 0x0000000a02027981 */ /* 0x002ea2000c1ef900 */
[----:B------:R-:W-:Y:S02]  /*00e0*/  UIADD3 UR5, UP0, UPT, UR5, 0x4, URZ ;  /* 0x0000000405057890 */ /* 0x000fe4000ff1e0ff */
[----:B------:R-:W-:Y:S02]  /*00f0*/  UIADD3 UR4, UPT, UPT, UR4, 0x1, URZ ;  /* 0x0000000104047890 */ /* 0x000fe4000fffe0ff */
[----:B------:R-:W-:Y:S02]  /*0100*/  UIADD3.X UR6, UPT, UPT, URZ, UR6, URZ, UP0, !UPT ;  /* 0x00000006ff067290 */ /* 0x000fe400087fe4ff */
[----:B------:R-:W-:Y:S01]  /*0110*/  UISETP.NE.AND UP0, UPT, UR4, 0x100000, UPT ;  /* 0x001000000400788c */ /* 0x000fe2000bf05270 */
[----:B--2---:R-:W-:-:S08]  /*0120*/  IMAD.IADD R9, R2, 0x1, R9 ;  /* 0x0000000102097824 */ /* 0x004fd000078e0209 */
[----:B------:R-:W-:Y:S05]  /*0130*/  BRA.U UP0, `(.L_x_0) ;  /* 0xfffffffd00dc7547 */ /* 0x000fea000b83ffff */
[----:B------:R-:W-:Y:S06]  /*0140*/  BAR.SYNC.DEFER_BLOCKING 0x0 ;  /* 0x0000000000007b1d */ /* 0x000fec0000010000 */
[----:B------:R-:W0:Y:S01]  /*0150*/  LDCU.64 UR12, c[0x0][0x390] ;  /* 0x00007200ff0c77ac */ /* 0x000e220008000a00 */
[----:B------:R-:W-:Y:S01]  /*0160*/  UMOV UR5, UR8 ;  /* 0x0000000800057c82 */ /* 0x000fe20008000000 */
[----:B------:R-:W-:Y:S01]  /*0170*/  UMOV UR6, UR9 ;  /* 0x0000000900067c82 */ /* 0x000fe20008000000 */
[----:B------:R-:W-:-:S05]  /*0180*/  UMOV UR4, URZ ;  /* 0x000000ff00047c82 */ /* 0x000fca0008000000 */
.L_x_1:
[----:B-1----:R-:W-:Y:S01]  /*0190*/  CS2R R2, SR_CLOCKLO ;  /* 0x0000000000027805 */ /* 0x002fe20000015000 */
[----:B------:R-:W-:Y:S01]  /*01a0*/  IMAD.U32 R4, RZ, RZ, UR5 ;  /* 0x00000005ff047e24 */ /* 0x000fe2000f8e00ff */
[----:B------:R-:W-:-:S05]  /*01b0*/  MOV R5, UR6 ;  /* 0x0000000600057c02 */ /* 0x000fca0008000f00 */
[----:B------:R-:W2:Y:S02]  /*01c0*/  LDG.E.STRONG.GPU R4, desc[UR10][R4.64] ;  /* 0x0000000a04047981 */ /* 0x000ea4000c1ef900 */
[----:B--2---:R-:W-:Y:S01]  /*01d0*/  IMAD.IADD R9, R4, 0x1, R9 ;  /* 0x0000000104097824 */ /* 0x004fe200078e0209 */
[----:B------:R-:W-:-:S06]  /*01e0*/  CS2R R4, SR_CLOCKLO ;  /* 0x0000000000047805 */ /* 0x000fcc0000015000 */
[----:B------:R-:W-:Y:S01]  /*01f0*/  IADD3 R2, P0, PT, -R2, R4, RZ ;  /* 0x0000000402027210 */ /* 0x000fe20007f1e1ff */
[----:B0-----:R-:W-:Y:S01]  /*0200*/  IMAD.U32 R7, RZ, RZ, UR13 ;  /* 0x0000000dff077e24 */ /* 0x001fe2000f8e00ff */
[----:B------:R-:W-:Y:S01]  /*0210*/  MOV R6, UR12 ;  /* 0x0000000c00067c02 */ /* 0x000fe20008000f00 */
[----:B------:R-:W-:Y:S01]  /*0220*/  UIADD3 UR12, UP0, UPT, UR12, 0x8, URZ ;  /* 0x000000080c0c7890 */ /* 0x000fe2000ff1e0ff */
[----:B------:R-:W-:Y:S01]  /*0230*/  IADD3.X R3, PT, PT, ~R3, R5, RZ, P0, !PT ;  /* 0x0000000503037210 */ /* 0x000fe200007fe5ff */
[----:B------:R-:W-:Y:S02]  /*0240*/  UIADD3 UR4, UPT, UPT, UR4, 0x1, URZ ;  /* 0x0000000104047890 */ /* 0x000fe4000fffe0ff */
[----:B------:R-:W-:Y:S02]  /*0250*/  UIADD3.X UR13, UPT, UPT, URZ, UR13, URZ, UP0, !UPT ;  /* 0x0000000dff0d7290 */ /* 0x000fe400087fe4ff */
[----:B------:R1:W-:Y:S01]  /*0260*/  STG.E.64 desc[UR10][R6.64], R2 ;  /* 0x0000000206007986 */ /* 0x0003e2000c101b0a */
[----:B------:R-:W-:-:S02]  /*0270*/  UISETP.NE.AND UP0, UPT, UR4, 0x100000, UPT ;  /* 0x001000000400788c */ /* 0x000fc4000bf05270 */
[----:B------:R-:W-:-:S04]  /*0280*/  UIADD3 UR5, UP1, UPT, UR5, 0x4, URZ ;  /* 0x0000000405057890 */ /* 0x000fc8000ff3e0ff */
[----:B------:R-:W-:-:S03]  /*0290*/  UIADD3.X UR6, UPT, UPT, URZ, UR6, URZ, UP1, !UPT ;  /* 0x00000006ff067290 */ /* 0x000fc60008ffe4ff */
[----:B------:R-:W-:Y:S09]  /*02a0*/  BRA.U UP0, `(.L_x_1) ;  /* 0xfffffffd00b87547 */ /* 0x000ff2000b83ffff */
[----:B-1----:R-:W0:Y:S02]  /*02b0*/  LDC.64 R2, c[0x0][0x388] ;  /* 0x0000e200ff027b82 */ /* 0x002e240000000a00 */
[----:B0-----:R-:W-:Y:S04]  /*02c0*/  STG.E desc[UR10][R2.64+0x4], R9 ;  /* 0x0000040902007986 */ /* 0x001fe8000c10190a */
[----:B------:R-:W-:Y:S01]  /*02d0*/  STG.E desc[UR10][R2.64], R11 ;  /* 0x0000000b02007986 */ /* 0x000fe2000c10190a */
[----:B------:R-:W-:Y:S05]  /*02e0*/  EXIT ;  /* 0x000000000000794d */ /* 0x000fea0003800000 */
.L_x_2:
[----:B------:R-:W-:-:S00]  /*02f0*/  BRA `(.L_x_2) ;  /* 0xfffffffc00fc7947 */ /* 0x000fc0000383ffff */
[----:B------:R-:W-:-:S00]  /*0300*/  NOP ;  /* 0x0000000000007918 */ /* 0x000fc00000000000 */
[----:B------:R-:W-:-:S00]  /*0310*/  NOP ;  /* 0x0000000000007918 */ /* 0x000fc00000000000 */
[----:B------:R-:W-:-:S00]  /*0320*/  NOP ;  /* 0x0000000000007918 */ /* 0x000fc00000000000 */
[----:B------:R-:W-:-:S00]  /*0330*/  NOP ;  /* 0x0000000000007918 */ /* 0x000fc00000000000 */
[----:B------:R-:W-:-:S00]  /*0340*/  NOP ;  /* 0x0000000000007918 */ /* 0x000fc00000000000 */
[----:B------:R-:W-:-:S00]  /*0350*/  NOP ;  /* 0x0000000000007918 */ /* 0x000fc00000000000 */
[----:B------:R-:W-:-:S00]  /*0360*/  NOP ;  /* 0x0000000000007918 */ /* 0x000fc00000000000 */
[----:B------:R-:W-:-:S00]  /*0370*/  NOP ;  /* 0x0000000000007918 */ /* 0x000fc00000000000 */
.L_x_3:


//--------------------- .nv.shared.reserved.0     --------------------------
	.section	.nv.shared.reserved.0,"aw",@nobits
	.weak		__nv_reservedSMEM_offset_0_alias
	.size		__nv_reservedSMEM_offset_0_alias, 0, 64
	.other		__nv_reservedSMEM_offset_0_alias,@"STO_CUDA_RESERVED_SHARED STV_DEFAULT"
__nv_reservedSMEM_offset_0_alias:
	.zero		0
	.zero		64


//--------------------- .nv.constant0._Z6kerneliPiPm --------------------------
	.section	.nv.constant0._Z6kerneliPiPm,"a",@progbits
	.sectionflags	@""
	.align	4
.nv.constant0._Z6kerneliPiPm:
	.zero		920


//--------------------- SYMBOLS --------------------------

	.type		.nv.reservedSmem.offset0,@object
	.size		.nv.reservedSmem.offset0,0x4
